//
// Generated by NVIDIA NVVM Compiler
//
// Compiler Build ID: CL-36424714
// Cuda compilation tools, release 13.0, V13.0.88
// Based on NVVM 20.0.0
//

.version 9.0
.target sm_100
.address_size 64

	// .globl	_Z20matrixVectorMultCudaPiS_PfS0_iiiS_S_

.visible .entry _Z20matrixVectorMultCudaPiS_PfS0_iiiS_S_(
	.param .u64 .ptr .align 1 _Z20matrixVectorMultCudaPiS_PfS0_iiiS_S__param_0,
	.param .u64 .ptr .align 1 _Z20matrixVectorMultCudaPiS_PfS0_iiiS_S__param_1,
	.param .u64 .ptr .align 1 _Z20matrixVectorMultCudaPiS_PfS0_iiiS_S__param_2,
	.param .u64 .ptr .align 1 _Z20matrixVectorMultCudaPiS_PfS0_iiiS_S__param_3,
	.param .u32 _Z20matrixVectorMultCudaPiS_PfS0_iiiS_S__param_4,
	.param .u32 _Z20matrixVectorMultCudaPiS_PfS0_iiiS_S__param_5,
	.param .u32 _Z20matrixVectorMultCudaPiS_PfS0_iiiS_S__param_6,
	.param .u64 .ptr .align 1 _Z20matrixVectorMultCudaPiS_PfS0_iiiS_S__param_7,
	.param .u64 .ptr .align 1 _Z20matrixVectorMultCudaPiS_PfS0_iiiS_S__param_8
)
{
	.reg .pred 	%p<27>;
	.reg .b32 	%r<48>;
	.reg .b32 	%f<96>;
	.reg .b64 	%rd<35>;

	ld.param.u64 	%rd20, [_Z20matrixVectorMultCudaPiS_PfS0_iiiS_S__param_0];
	ld.param.u64 	%rd21, [_Z20matrixVectorMultCudaPiS_PfS0_iiiS_S__param_2];
	ld.param.u64 	%rd17, [_Z20matrixVectorMultCudaPiS_PfS0_iiiS_S__param_3];
	ld.param.u32 	%r19, [_Z20matrixVectorMultCudaPiS_PfS0_iiiS_S__param_4];
	ld.param.u32 	%r18, [_Z20matrixVectorMultCudaPiS_PfS0_iiiS_S__param_6];
	ld.param.u64 	%rd18, [_Z20matrixVectorMultCudaPiS_PfS0_iiiS_S__param_7];
	ld.param.u64 	%rd19, [_Z20matrixVectorMultCudaPiS_PfS0_iiiS_S__param_8];
	cvta.to.global.u64 	%rd1, %rd21;
	cvta.to.global.u64 	%rd2, %rd20;
	mov.u32 	%r20, %tid.x;
	mov.u32 	%r21, %ctaid.x;
	mov.u32 	%r22, %ntid.x;
	mad.lo.s32 	%r1, %r21, %r22, %r20;
	setp.ge.s32 	%p1, %r1, %r19;
	@%p1 bra 	$L__BB0_45;
	cvta.to.global.u64 	%rd22, %rd19;
	mul.wide.s32 	%rd23, %r1, 4;
	add.s64 	%rd3, %rd22, %rd23;
	ld.global.u32 	%r23, [%rd3];
	setp.lt.s32 	%p2, %r23, 1;
	@%p2 bra 	$L__BB0_45;
	cvta.to.global.u64 	%rd24, %rd18;
	add.s64 	%rd4, %rd24, %rd23;
	and.b32  	%r2, %r18, 7;
	add.s32 	%r3, %r2, -1;
	and.b32  	%r4, %r18, 3;
	and.b32  	%r5, %r18, 2147483640;
	and.b32  	%r6, %r18, 1;
	neg.s32 	%r7, %r5;
	cvta.to.global.u64 	%rd5, %rd17;
	mov.b32 	%r43, 0;
$L__BB0_3:
	setp.lt.s32 	%p3, %r18, 1;
	ld.global.u32 	%r25, [%rd4];
	add.s32 	%r9, %r25, %r43;
	mul.wide.s32 	%rd26, %r9, 4;
	add.s64 	%rd6, %rd5, %rd26;
	mov.f32 	%f75, 0f00000000;
	@%p3 bra 	$L__BB0_44;
	setp.lt.u32 	%p4, %r18, 8;
	mov.f32 	%f75, 0f00000000;
	mov.b32 	%r46, 0;
	@%p4 bra 	$L__BB0_23;
	add.s64 	%rd34, %rd2, 16;
	add.s64 	%rd33, %rd1, 16;
	mov.f32 	%f75, 0f00000000;
	mov.u32 	%r44, %r7;
$L__BB0_6:
	.pragma "nounroll";
	ld.global.u32 	%r27, [%rd34+-16];
	setp.ne.s32 	%p5, %r27, %r9;
	@%p5 bra 	$L__BB0_8;
	ld.global.f32 	%f42, [%rd6];
	ld.global.f32 	%f43, [%rd33+-16];
	fma.rn.f32 	%f75, %f42, %f43, %f75;
$L__BB0_8:
	ld.global.u32 	%r28, [%rd34+-12];
	setp.ne.s32 	%p6, %r28, %r9;
	@%p6 bra 	$L__BB0_10;
	ld.global.f32 	%f44, [%rd6];
	ld.global.f32 	%f45, [%rd33+-12];
	fma.rn.f32 	%f75, %f44, %f45, %f75;
$L__BB0_10:
	ld.global.u32 	%r29, [%rd34+-8];
	setp.ne.s32 	%p7, %r29, %r9;
	@%p7 bra 	$L__BB0_12;
	ld.global.f32 	%f46, [%rd6];
	ld.global.f32 	%f47, [%rd33+-8];
	fma.rn.f32 	%f75, %f46, %f47, %f75;
$L__BB0_12:
	ld.global.u32 	%r30, [%rd34+-4];
	setp.ne.s32 	%p8, %r30, %r9;
	@%p8 bra 	$L__BB0_14;
	ld.global.f32 	%f48, [%rd6];
	ld.global.f32 	%f49, [%rd33+-4];
	fma.rn.f32 	%f75, %f48, %f49, %f75;
$L__BB0_14:
	ld.global.u32 	%r31, [%rd34];
	setp.ne.s32 	%p9, %r31, %r9;
	@%p9 bra 	$L__BB0_16;
	ld.global.f32 	%f50, [%rd6];
	ld.global.f32 	%f51, [%rd33];
	fma.rn.f32 	%f75, %f50, %f51, %f75;
$L__BB0_16:
	ld.global.u32 	%r32, [%rd34+4];
	setp.ne.s32 	%p10, %r32, %r9;
	@%p10 bra 	$L__BB0_18;
	ld.global.f32 	%f52, [%rd6];
	ld.global.f32 	%f53, [%rd33+4];
	fma.rn.f32 	%f75, %f52, %f53, %f75;
$L__BB0_18:
	ld.global.u32 	%r33, [%rd34+8];
	setp.ne.s32 	%p11, %r33, %r9;
	@%p11 bra 	$L__BB0_20;
	ld.global.f32 	%f54, [%rd6];
	ld.global.f32 	%f55, [%rd33+8];
	fma.rn.f32 	%f75, %f54, %f55, %f75;
$L__BB0_20:
	ld.global.u32 	%r34, [%rd34+12];
	setp.ne.s32 	%p12, %r34, %r9;
	@%p12 bra 	$L__BB0_22;
	ld.global.f32 	%f56, [%rd6];
	ld.global.f32 	%f57, [%rd33+12];
	fma.rn.f32 	%f75, %f56, %f57, %f75;
$L__BB0_22:
	add.s32 	%r44, %r44, 8;
	add.s64 	%rd34, %rd34, 32;
	add.s64 	%rd33, %rd33, 32;
	setp.ne.s32 	%p13, %r44, 0;
	mov.u32 	%r46, %r5;
	@%p13 bra 	$L__BB0_6;
$L__BB0_23:
	setp.eq.s32 	%p14, %r2, 0;
	@%p14 bra 	$L__BB0_44;
	setp.lt.u32 	%p15, %r3, 3;
	@%p15 bra 	$L__BB0_34;
	mul.wide.u32 	%rd27, %r46, 4;
	add.s64 	%rd13, %rd2, %rd27;
	ld.global.u32 	%r35, [%rd13];
	setp.ne.s32 	%p16, %r35, %r9;
	add.s64 	%rd14, %rd1, %rd27;
	@%p16 bra 	$L__BB0_27;
	ld.global.f32 	%f59, [%rd6];
	ld.global.f32 	%f60, [%rd14];
	fma.rn.f32 	%f75, %f59, %f60, %f75;
$L__BB0_27:
	ld.global.u32 	%r36, [%rd13+4];
	setp.ne.s32 	%p17, %r36, %r9;
	@%p17 bra 	$L__BB0_29;
	ld.global.f32 	%f61, [%rd6];
	ld.global.f32 	%f62, [%rd14+4];
	fma.rn.f32 	%f75, %f61, %f62, %f75;
$L__BB0_29:
	ld.global.u32 	%r37, [%rd13+8];
	setp.ne.s32 	%p18, %r37, %r9;
	@%p18 bra 	$L__BB0_31;
	ld.global.f32 	%f63, [%rd6];
	ld.global.f32 	%f64, [%rd14+8];
	fma.rn.f32 	%f75, %f63, %f64, %f75;
$L__BB0_31:
	ld.global.u32 	%r38, [%rd13+12];
	setp.ne.s32 	%p19, %r38, %r9;
	@%p19 bra 	$L__BB0_33;
	ld.global.f32 	%f65, [%rd6];
	ld.global.f32 	%f66, [%rd14+12];
	fma.rn.f32 	%f75, %f65, %f66, %f75;
$L__BB0_33:
	add.s32 	%r46, %r46, 4;
$L__BB0_34:
	setp.eq.s32 	%p20, %r4, 0;
	@%p20 bra 	$L__BB0_44;
	setp.eq.s32 	%p21, %r4, 1;
	@%p21 bra 	$L__BB0_41;
	mul.wide.u32 	%rd28, %r46, 4;
	add.s64 	%rd15, %rd2, %rd28;
	ld.global.u32 	%r39, [%rd15];
	setp.ne.s32 	%p22, %r39, %r9;
	add.s64 	%rd16, %rd1, %rd28;
	@%p22 bra 	$L__BB0_38;
	ld.global.f32 	%f68, [%rd6];
	ld.global.f32 	%f69, [%rd16];
	fma.rn.f32 	%f75, %f68, %f69, %f75;
$L__BB0_38:
	ld.global.u32 	%r40, [%rd15+4];
	setp.ne.s32 	%p23, %r40, %r9;
	@%p23 bra 	$L__BB0_40;
	ld.global.f32 	%f70, [%rd6];
	ld.global.f32 	%f71, [%rd16+4];
	fma.rn.f32 	%f75, %f70, %f71, %f75;
$L__BB0_40:
	add.s32 	%r46, %r46, 2;
$L__BB0_41:
	setp.eq.s32 	%p24, %r6, 0;
	@%p24 bra 	$L__BB0_44;
	mul.wide.u32 	%rd29, %r46, 4;
	add.s64 	%rd30, %rd2, %rd29;
	ld.global.u32 	%r41, [%rd30];
	setp.ne.s32 	%p25, %r41, %r9;
	@%p25 bra 	$L__BB0_44;
	ld.global.f32 	%f72, [%rd6];
	add.s64 	%rd32, %rd1, %rd29;
	ld.global.f32 	%f73, [%rd32];
	fma.rn.f32 	%f75, %f72, %f73, %f75;
$L__BB0_44:
	bar.sync 	0;
	st.global.f32 	[%rd6], %f75;
	add.s32 	%r43, %r43, 1;
	ld.global.u32 	%r42, [%rd3];
	setp.lt.s32 	%p26, %r43, %r42;
	@%p26 bra 	$L__BB0_3;
$L__BB0_45:
	ret;

}


// ===== COMPILED SASS (sm_100) =====

	.target	sm_100

	.elftype	@"ET_EXEC"


//--------------------- .note.nv.tkinfo           --------------------------
	.section	.note.nv.tkinfo,"",@"SHT_NOTE"
	.sectionflags	@"SHF_NOTE_NV_TKINFO"
	.tkinfo
        /*0018*/ 	.word	0x00000002
        /*0030*/ 	.string	""
        /*0030*/ 	.string	"ptxas"
        /*0030*/ 	.string	"Cuda compilation tools, release 13.0, V13.0.88"
        /*0030*/ 	.string	"Build cuda_13.0.r13.0/compiler.36424714_0"
        /*0030*/ 	.string	"-arch sm_100 -m 64 "



//--------------------- .note.nv.cuinfo           --------------------------
	.section	.note.nv.cuinfo,"",@"SHT_NOTE"
	.sectionflags	@"SHF_NOTE_NV_CUINFO"
        /*0018*/ 	.short	0x0002
        /*001a*/ 	.short	0x0064
        /*001c*/ 	.short	0x0082
	.zero		2


//--------------------- .nv.info                  --------------------------
	.section	.nv.info,"",@"SHT_CUDA_INFO"
	.align	4


	//----- nvinfo : EIATTR_REGCOUNT
	.align		4
        /*0000*/ 	.byte	0x04, 0x2f
        /*0002*/ 	.short	(.L_1 - .L_0)
	.align		4
.L_0:
        /*0004*/ 	.word	index@(_Z20matrixVectorMultCudaPiS_PfS0_iiiS_S_)
        /*0008*/ 	.word	0x00000020


	//----- nvinfo : EIATTR_FRAME_SIZE
	.align		4
.L_1:
        /*000c*/ 	.byte	0x04, 0x11
        /*000e*/ 	.short	(.L_3 - .L_2)
	.align		4
.L_2:
        /*0010*/ 	.word	index@(_Z20matrixVectorMultCudaPiS_PfS0_iiiS_S_)
        /*0014*/ 	.word	0x00000000


	//----- nvinfo : EIATTR_MIN_STACK_SIZE
	.align		4
.L_3:
        /*0018*/ 	.byte	0x04, 0x12
        /*001a*/ 	.short	(.L_5 - .L_4)
	.align		4
.L_4:
        /*001c*/ 	.word	index@(_Z20matrixVectorMultCudaPiS_PfS0_iiiS_S_)
        /*0020*/ 	.word	0x00000000
.L_5:


//--------------------- .nv.compat                --------------------------
	.section	.nv.compat,"",@"SHT_CUDA_COMPAT_INFO"
	.align	4
        /*0000*/ 	.byte	0x02, 0x09, 0x00, 0x00, 0x02, 0x02, 0x01, 0x00, 0x02, 0x05, 0x05, 0x00, 0x03, 0x07, 0x01, 0x01
        /*0010*/ 	.byte	0x02, 0x03, 0x00, 0x00, 0x02, 0x06, 0x01, 0x00, 0x04, 0x0b, 0x08, 0x00, 0x09, 0x00, 0x00, 0x00
        /*0020*/ 	.byte	0x00, 0x00, 0x00, 0x00


//--------------------- .nv.info._Z20matrixVectorMultCudaPiS_PfS0_iiiS_S_ --------------------------
	.section	.nv.info._Z20matrixVectorMultCudaPiS_PfS0_iiiS_S_,"",@"SHT_CUDA_INFO"
	.sectionflags	@""
	.align	4


	//----- nvinfo : EIATTR_CUDA_API_VERSION
	.align		4
        /*0000*/ 	.byte	0x04, 0x37
        /*0002*/ 	.short	(.L_7 - .L_6)
.L_6:
        /*0004*/ 	.word	0x00000082


	//----- nvinfo : EIATTR_KPARAM_INFO
	.align		4
.L_7:
        /*0008*/ 	.byte	0x04, 0x17
        /*000a*/ 	.short	(.L_9 - .L_8)
.L_8:
        /*000c*/ 	.word	0x00000000
        /*0010*/ 	.short	0x0008
        /*0012*/ 	.short	0x0038
        /*0014*/ 	.byte	0x00, 0xf5, 0x21, 0x00


	//----- nvinfo : EIATTR_KPARAM_INFO
	.align		4
.L_9:
        /*0018*/ 	.byte	0x04, 0x17
        /*001a*/ 	.short	(.L_11 - .L_10)
.L_10:
        /*001c*/ 	.word	0x00000000
        /*0020*/ 	.short	0x0007
        /*0022*/ 	.short	0x0030
        /*0024*/ 	.byte	0x00, 0xf5, 0x21, 0x00


	//----- nvinfo : EIATTR_KPARAM_INFO
	.align		4
.L_11:
        /*0028*/ 	.byte	0x04, 0x17
        /*002a*/ 	.short	(.L_13 - .L_12)
.L_12:
        /*002c*/ 	.word	0x00000000
        /*0030*/ 	.short	0x0006
        /*0032*/ 	.short	0x0028
        /*0034*/ 	.byte	0x00, 0xf0, 0x11, 0x00


	//----- nvinfo : EIATTR_KPARAM_INFO
	.align		4
.L_13:
        /*0038*/ 	.byte	0x04, 0x17
        /*003a*/ 	.short	(.L_15 - .L_14)
.L_14:
        /*003c*/ 	.word	0x00000000
        /*0040*/ 	.short	0x0005
        /*0042*/ 	.short	0x0024
        /*0044*/ 	.byte	0x00, 0xf0, 0x11, 0x00


	//----- nvinfo : EIATTR_KPARAM_INFO
	.align		4
.L_15:
        /*0048*/ 	.byte	0x04, 0x17
        /*004a*/ 	.short	(.L_17 - .L_16)
.L_16:
        /*004c*/ 	.word	0x00000000
        /*0050*/ 	.short	0x0004
        /*0052*/ 	.short	0x0020
        /*0054*/ 	.byte	0x00, 0xf0, 0x11, 0x00


	//----- nvinfo : EIATTR_KPARAM_INFO
	.align		4
.L_17:
        /*0058*/ 	.byte	0x04, 0x17
        /*005a*/ 	.short	(.L_19 - .L_18)
.L_18:
        /*005c*/ 	.word	0x00000000
        /*0060*/ 	.short	0x0003
        /*0062*/ 	.short	0x0018
        /*0064*/ 	.byte	0x00, 0xf5, 0x21, 0x00


	//----- nvinfo : EIATTR_KPARAM_INFO
	.align		4
.L_19:
        /*0068*/ 	.byte	0x04, 0x17
        /*006a*/ 	.short	(.L_21 - .L_20)
.L_20:
        /*006c*/ 	.word	0x00000000
        /*0070*/ 	.short	0x0002
        /*0072*/ 	.short	0x0010
        /*0074*/ 	.byte	0x00, 0xf5, 0x21, 0x00


	//----- nvinfo : EIATTR_KPARAM_INFO
	.align		4
.L_21:
        /*0078*/ 	.byte	0x04, 0x17
        /*007a*/ 	.short	(.L_23 - .L_22)
.L_22:
        /*007c*/ 	.word	0x00000000
        /*0080*/ 	.short	0x0001
        /*0082*/ 	.short	0x0008
        /*0084*/ 	.byte	0x00, 0xf5, 0x21, 0x00


	//----- nvinfo : EIATTR_KPARAM_INFO
	.align		4
.L_23:
        /*0088*/ 	.byte	0x04, 0x17
        /*008a*/ 	.short	(.L_25 - .L_24)
.L_24:
        /*008c*/ 	.word	0x00000000
        /*0090*/ 	.short	0x0000
        /*0092*/ 	.short	0x0000
        /*0094*/ 	.byte	0x00, 0xf5, 0x21, 0x00


	//----- nvinfo : EIATTR_SPARSE_MMA_MASK
	.align		4
.L_25:
        /*0098*/ 	.byte	0x03, 0x50
        /*009a*/ 	.short	0x0000


	//----- nvinfo : EIATTR_MAXREG_COUNT
	.align		4
        /*009c*/ 	.byte	0x03, 0x1b
        /*009e*/ 	.short	0x00ff


	//----- nvinfo : EIATTR_NUM_BARRIERS
	.align		4
        /*00a0*/ 	.byte	0x02, 0x4c
        /*00a2*/ 	.byte	0x01
	.zero		1


	//----- nvinfo : EIATTR_MERCURY_ISA_VERSION
	.align		4
        /*00a4*/ 	.byte	0x03, 0x5f
        /*00a6*/ 	.short	0x0101


	//----- nvinfo : EIATTR_VRC_CTA_INIT_COUNT
	.align		4
        /*00a8*/ 	.byte	0x02, 0x4a
	.zero		1
	.zero		1


	//----- nvinfo : EIATTR_EXIT_INSTR_OFFSETS
	.align		4
        /*00ac*/ 	.byte	0x04, 0x1c
        /*00ae*/ 	.short	(.L_27 - .L_26)


	//   ....[0]....
.L_26:
        /*00b0*/ 	.word	0x00000070


	//   ....[1]....
        /*00b4*/ 	.word	0x000000d0


	//   ....[2]....
        /*00b8*/ 	.word	0x00000a40


	//----- nvinfo : EIATTR_CRS_STACK_SIZE
	.align		4
.L_27:
        /*00bc*/ 	.byte	0x04, 0x1e
        /*00be*/ 	.short	(.L_29 - .L_28)
.L_28:
        /*00c0*/ 	.word	0x00000000


	//----- nvinfo : EIATTR_CBANK_PARAM_SIZE
	.align		4
.L_29:
        /*00c4*/ 	.byte	0x03, 0x19
        /*00c6*/ 	.short	0x0040


	//----- nvinfo : EIATTR_PARAM_CBANK
	.align		4
        /*00c8*/ 	.byte	0x04, 0x0a
        /*00ca*/ 	.short	(.L_31 - .L_30)
	.align		4
.L_30:
        /*00cc*/ 	.word	index@(.nv.constant0._Z20matrixVectorMultCudaPiS_PfS0_iiiS_S_)
        /*00d0*/ 	.short	0x0380
        /*00d2*/ 	.short	0x0040


	//----- nvinfo : EIATTR_SW_WAR
	.align		4
.L_31:
        /*00d4*/ 	.byte	0x04, 0x36
        /*00d6*/ 	.short	(.L_33 - .L_32)
.L_32:
        /*00d8*/ 	.word	0x00000008
.L_33:


//--------------------- .nv.callgraph             --------------------------
	.section	.nv.callgraph,"",@"SHT_CUDA_CALLGRAPH"
	.align	4
	.sectionentsize	8
	.align		4
        /*0000*/ 	.word	0x00000000
	.align		4
        /*0004*/ 	.word	0xffffffff
	.align		4
        /*0008*/ 	.word	0x00000000
	.align		4
        /*000c*/ 	.word	0xfffffffe
	.align		4
        /*0010*/ 	.word	0x00000000
	.align		4
        /*0014*/ 	.word	0xfffffffd
	.align		4
        /*0018*/ 	.word	0x00000000
	.align		4
        /*001c*/ 	.word	0xfffffffc


//--------------------- .text._Z20matrixVectorMultCudaPiS_PfS0_iiiS_S_ --------------------------
	.section	.text._Z20matrixVectorMultCudaPiS_PfS0_iiiS_S_,"ax",@progbits
	.align	128
        .global         _Z20matrixVectorMultCudaPiS_PfS0_iiiS_S_
        .type           _Z20matrixVectorMultCudaPiS_PfS0_iiiS_S_,@function
        .size           _Z20matrixVectorMultCudaPiS_PfS0_iiiS_S_,(.L_x_7 - _Z20matrixVectorMultCudaPiS_PfS0_iiiS_S_)
        .other          _Z20matrixVectorMultCudaPiS_PfS0_iiiS_S_,@"STO_CUDA_ENTRY STV_DEFAULT"
_Z20matrixVectorMultCudaPiS_PfS0_iiiS_S_:
.text._Z20matrixVectorMultCudaPiS_PfS0_iiiS_S_:
[----:B------:R-:W-:Y:S01]  /*0000*/  LDC R1, c[0x0][0x37c] ;  /* 0x0000df00ff017b82 */ /* 0x000fe20000000800 */
[----:B------:R-:W0:Y:S07]  /*0010*/  S2R R7, SR_TID.X ;  /* 0x0000000000077919 */ /* 0x000e2e0000002100 */
[----:B------:R-:W0:Y:S01]  /*0020*/  S2UR UR4, SR_CTAID.X ;  /* 0x00000000000479c3 */ /* 0x000e220000002500 */
[----:B------:R-:W1:Y:S07]  /*0030*/  LDCU UR5, c[0x0][0x3a0] ;  /* 0x00007400ff0577ac */ /* 0x000e6e0008000800 */
[----:B------:R-:W0:Y:S02]  /*0040*/  LDC R0, c[0x0][0x360] ;  /* 0x0000d800ff007b82 */ /* 0x000e240000000800 */
[----:B0-----:R-:W-:-:S05]  /*0050*/  IMAD R7, R0, UR4, R7 ;  /* 0x0000000400077c24 */ /* 0x001fca000f8e0207 */
[----:B-1----:R-:W-:-:S13]  /*0060*/  ISETP.GE.AND P0, PT, R7, UR5, PT ;  /* 0x0000000507007c0c */ /* 0x002fda000bf06270 */
[----:B------:R-:W-:Y:S05]  /*0070*/  @P0 EXIT ;  /* 0x000000000000094d */ /* 0x000fea0003800000 */
[----:B------:R-:W0:Y:S01]  /*0080*/  LDC.64 R2, c[0x0][0x3b8] ;  /* 0x0000ee00ff027b82 */ /* 0x000e220000000a00 */
[----:B------:R-:W1:Y:S01]  /*0090*/  LDCU.64 UR14, c[0x0][0x358] ;  /* 0x00006b00ff0e77ac */ /* 0x000e620008000a00 */
[----:B0-----:R-:W-:-:S05]  /*00a0*/  IMAD.WIDE R2, R7, 0x4, R2 ;  /* 0x0000000407027825 */ /* 0x001fca00078e0202 */
[----:B-1----:R-:W2:Y:S02]  /*00b0*/  LDG.E R0, desc[UR14][R2.64] ;  /* 0x0000000e02007981 */ /* 0x002ea4000c1e1900 */
[----:B--2---:R-:W-:-:S13]  /*00c0*/  ISETP.GE.AND P0, PT, R0, 0x1, PT ;  /* 0x000000010000780c */ /* 0x004fda0003f06270 */
[----:B------:R-:W-:Y:S05]  /*00d0*/  @!P0 EXIT ;  /* 0x000000000000894d */ /* 0x000fea0003800000 */
[----:B------:R-:W0:Y:S01]  /*00e0*/  LDC.64 R4, c[0x0][0x3b0] ;  /* 0x0000ec00ff047b82 */ /* 0x000e220000000a00 */
[----:B------:R-:W1:Y:S01]  /*00f0*/  LDCU UR4, c[0x0][0x3a8] ;  /* 0x00007500ff0477ac */ /* 0x000e620008000800 */
[----:B------:R-:W-:Y:S01]  /*0100*/  HFMA2 R0, -RZ, RZ, 0, 0 ;  /* 0x00000000ff007431 */ /* 0x000fe200000001ff */
[----:B-1----:R-:W-:Y:S02]  /*0110*/  ULOP3.LUT UR12, UR4, 0x7, URZ, 0xc0, !UPT ;  /* 0x00000007040c7892 */ /* 0x002fe4000f8ec0ff */
[----:B------:R-:W-:Y:S02]  /*0120*/  ULOP3.LUT UR13, UR4, 0x7ffffff8, URZ, 0xc0, !UPT ;  /* 0x7ffffff8040d7892 */ /* 0x000fe4000f8ec0ff */
[----:B------:R-:W-:Y:S01]  /*0130*/  UIADD3 UR5, UPT, UPT, UR12, -0x1, URZ ;  /* 0xffffffff0c057890 */ /* 0x000fe2000fffe0ff */
[----:B0-----:R-:W-:Y:S01]  /*0140*/  IMAD.WIDE R4, R7, 0x4, R4 ;  /* 0x0000000407047825 */ /* 0x001fe200078e0204 */
[----:B------:R-:W-:Y:S02]  /*0150*/  ULOP3.LUT UR4, UR4, 0x3, URZ, 0xc0, !UPT ;  /* 0x0000000304047892 */ /* 0x000fe4000f8ec0ff */
[----:B------:R-:W-:-:S02]  /*0160*/  UIADD3 UR16, UPT, UPT, -UR13, URZ, URZ ;  /* 0x000000ff0d107290 */ /* 0x000fc4000fffe1ff */
[----:B------:R-:W-:-:S11]  /*0170*/  UISETP.GE.U32.AND UP0, UPT, UR5, 0x3, UPT ;  /* 0x000000030500788c */ /* 0x000fd6000bf06070 */
.L_x_5:
[----:B------:R-:W2:Y:S01]  /*0180*/  LDG.E R9, desc[UR14][R4.64] ;  /* 0x0000000e04097981 */ /* 0x000ea2000c1e1900 */
[----:B------:R-:W0:Y:S01]  /*0190*/  LDCU UR5, c[0x0][0x3a8] ;  /* 0x00007500ff0577ac */ /* 0x000e220008000800 */
[----:B------:R-:W1:Y:S01]  /*01a0*/  LDC.64 R6, c[0x0][0x398] ;  /* 0x0000e600ff067b82 */ /* 0x000e620000000a00 */
[----:B------:R-:W-:Y:S01]  /*01b0*/  MOV R13, RZ ;  /* 0x000000ff000d7202 */ /* 0x000fe20000000f00 */
[----:B0-----:R-:W-:Y:S01]  /*01c0*/  UISETP.GE.AND UP1, UPT, UR5, 0x1, UPT ;  /* 0x000000010500788c */ /* 0x001fe2000bf26270 */
[----:B--2---:R-:W-:-:S04]  /*01d0*/  IMAD.IADD R12, R9, 0x1, R0 ;  /* 0x00000001090c7824 */ /* 0x004fc800078e0200 */
[----:B-1----:R-:W-:-:S04]  /*01e0*/  IMAD.WIDE R6, R12, 0x4, R6 ;  /* 0x000000040c067825 */ /* 0x002fc800078e0206 */
[----:B------:R-:W-:Y:S05]  /*01f0*/  BRA.U !UP1, `(.L_x_0) ;  /* 0x0000000509f47547 */ /* 0x000fea000b800000 */
[----:B------:R-:W-:Y:S01]  /*0200*/  UISETP.GE.U32.AND UP1, UPT, UR5, 0x8, UPT ;  /* 0x000000080500788c */ /* 0x000fe2000bf26070 */
[----:B------:R-:W-:Y:S01]  /*0210*/  IMAD.MOV.U32 R13, RZ, RZ, RZ ;  /* 0x000000ffff0d7224 */ /* 0x000fe200078e00ff */
[----:B------:R-:W-:-:S07]  /*0220*/  MOV R8, RZ ;  /* 0x000000ff00087202 */ /* 0x000fce0000000f00 */
[----:B------:R-:W-:Y:S05]  /*0230*/  BRA.U !UP1, `(.L_x_1) ;  /* 0x0000000109f87547 */ /* 0x000fea000b800000 */
[----:B------:R-:W0:Y:S01]  /*0240*/  LDCU.64 UR8, c[0x0][0x380] ;  /* 0x00007000ff0877ac */ /* 0x000e220008000a00 */
[----:B------:R-:W-:Y:S01]  /*0250*/  IMAD.MOV.U32 R13, RZ, RZ, RZ ;  /* 0x000000ffff0d7224 */ /* 0x000fe200078e00ff */
[----:B------:R-:W-:Y:S01]  /*0260*/  MOV R14, UR16 ;  /* 0x00000010000e7c02 */ /* 0x000fe20008000f00 */
[----:B------:R-:W1:Y:S01]  /*0270*/  LDCU.64 UR10, c[0x0][0x390] ;  /* 0x00007200ff0a77ac */ /* 0x000e620008000a00 */
[----:B0-----:R-:W-:Y:S02]  /*0280*/  UIADD3 UR7, UP1, UPT, UR8, 0x10, URZ ;  /* 0x0000001008077890 */ /* 0x001fe4000ff3e0ff */
[----:B-1----:R-:W-:Y:S02]  /*0290*/  UIADD3 UR5, UP2, UPT, UR10, 0x10, URZ ;  /* 0x000000100a057890 */ /* 0x002fe4000ff5e0ff */
[----:B------:R-:W-:Y:S02]  /*02a0*/  UIADD3.X UR8, UPT, UPT, URZ, UR9, URZ, UP1, !UPT ;  /* 0x00000009ff087290 */ /* 0x000fe40008ffe4ff */
[----:B------:R-:W-:Y:S01]  /*02b0*/  IMAD.U32 R10, RZ, RZ, UR7 ;  /* 0x00000007ff0a7e24 */ /* 0x000fe2000f8e00ff */
[----:B------:R-:W-:Y:S01]  /*02c0*/  UIADD3.X UR6, UPT, UPT, URZ, UR11, URZ, UP2, !UPT ;  /* 0x0000000bff067290 */ /* 0x000fe200097fe4ff */
[----:B------:R-:W-:-:S02]  /*02d0*/  MOV R18, UR5 ;  /* 0x0000000500127c02 */ /* 0x000fc40008000f00 */
[----:B------:R-:W-:-:S03]  /*02e0*/  IMAD.U32 R11, RZ, RZ, UR8 ;  /* 0x00000008ff0b7e24 */ /* 0x000fc6000f8e00ff */
[----:B------:R-:W-:-:S07]  /*02f0*/  MOV R19, UR6 ;  /* 0x0000000600137c02 */ /* 0x000fce0008000f00 */
.L_x_2:
[----:B------:R-:W2:Y:S04]  /*0300*/  LDG.E R9, desc[UR14][R10.64+-0x10] ;  /* 0xfffff00e0a097981 */ /* 0x000ea8000c1e1900 */
[----:B------:R-:W3:Y:S04]  /*0310*/  LDG.E R15, desc[UR14][R10.64+-0xc] ;  /* 0xfffff40e0a0f7981 */ /* 0x000ee8000c1e1900 */
[----:B------:R-:W4:Y:S04]  /*0320*/  LDG.E R17, desc[UR14][R10.64+-0x8] ;  /* 0xfffff80e0a117981 */ /* 0x000f28000c1e1900 */
[----:B------:R-:W5:Y:S04]  /*0330*/  LDG.E R21, desc[UR14][R10.64+-0x4] ;  /* 0xfffffc0e0a157981 */ /* 0x000f68000c1e1900 */
[----:B------:R-:W5:Y:S01]  /*0340*/  LDG.E R23, desc[UR14][R10.64] ;  /* 0x0000000e0a177981 */ /* 0x000f62000c1e1900 */
[----:B------:R-:W-:-:S03]  /*0350*/  IMAD.MOV.U32 R8, RZ, RZ, R18 ;  /* 0x000000ffff087224 */ /* 0x000fc600078e0012 */
[----:B------:R-:W5:Y:S04]  /*0360*/  LDG.E R25, desc[UR14][R10.64+0x4] ;  /* 0x0000040e0a197981 */ /* 0x000f68000c1e1900 */
[----:B------:R-:W5:Y:S04]  /*0370*/  LDG.E R27, desc[UR14][R10.64+0x8] ;  /* 0x0000080e0a1b7981 */ /* 0x000f68000c1e1900 */
[----:B------:R-:W5:Y:S01]  /*0380*/  LDG.E R29, desc[UR14][R10.64+0xc] ;  /* 0x00000c0e0a1d7981 */ /* 0x000f62000c1e1900 */
[----:B--2---:R-:W-:Y:S02]  /*0390*/  ISETP.NE.AND P6, PT, R9, R12, PT ;  /* 0x0000000c0900720c */ /* 0x004fe40003fc5270 */
[----:B------:R-:W-:-:S02]  /*03a0*/  MOV R9, R19 ;  /* 0x0000001300097202 */ /* 0x000fc40000000f00 */
[----:B---3--:R-:W-:-:S09]  /*03b0*/  ISETP.NE.AND P0, PT, R15, R12, PT ;  /* 0x0000000c0f00720c */ /* 0x008fd20003f05270 */
[----:B------:R-:W2:Y:S04]  /*03c0*/  @!P6 LDG.E R24, desc[UR14][R6.64] ;  /* 0x0000000e0618e981 */ /* 0x000ea8000c1e1900 */
[----:B------:R-:W2:Y:S04]  /*03d0*/  @!P6 LDG.E R19, desc[UR14][R8.64+-0x10] ;  /* 0xfffff00e0813e981 */ /* 0x000ea8000c1e1900 */
[----:B------:R-:W3:Y:S04]  /*03e0*/  @!P0 LDG.E R16, desc[UR14][R6.64] ;  /* 0x0000000e06108981 */ /* 0x000ee8000c1e1900 */
[----:B------:R-:W3:Y:S01]  /*03f0*/  @!P0 LDG.E R15, desc[UR14][R8.64+-0xc] ;  /* 0xfffff40e080f8981 */ /* 0x000ee2000c1e1900 */
[----:B----4-:R-:W-:-:S02]  /*0400*/  ISETP.NE.AND P1, PT, R17, R12, PT ;  /* 0x0000000c1100720c */ /* 0x010fc40003f25270 */
[-C--:B-----5:R-:W-:Y:S02]  /*0410*/  ISETP.NE.AND P2, PT, R21, R12.reuse, PT ;  /* 0x0000000c1500720c */ /* 0x0a0fe40003f45270 */
[-C--:B------:R-:W-:Y:S02]  /*0420*/  ISETP.NE.AND P3, PT, R23, R12.reuse, PT ;  /* 0x0000000c1700720c */ /* 0x080fe40003f65270 */
[-C--:B------:R-:W-:Y:S02]  /*0430*/  ISETP.NE.AND P4, PT, R25, R12.reuse, PT ;  /* 0x0000000c1900720c */ /* 0x080fe40003f85270 */
[----:B------:R-:W-:-:S05]  /*0440*/  ISETP.NE.AND P5, PT, R27, R12, PT ;  /* 0x0000000c1b00720c */ /* 0x000fca0003fa5270 */
[----:B------:R-:W4:Y:S04]  /*0450*/  @!P1 LDG.E R20, desc[UR14][R6.64] ;  /* 0x0000000e06149981 */ /* 0x000f28000c1e1900 */
[----:B------:R-:W4:Y:S04]  /*0460*/  @!P1 LDG.E R18, desc[UR14][R8.64+-0x8] ;  /* 0xfffff80e08129981 */ /* 0x000f28000c1e1900 */
[----:B------:R-:W5:Y:S04]  /*0470*/  @!P2 LDG.E R22, desc[UR14][R6.64] ;  /* 0x0000000e0616a981 */ /* 0x000f68000c1e1900 */
[----:B------:R-:W5:Y:S04]  /*0480*/  @!P2 LDG.E R17, desc[UR14][R8.64+-0x4] ;  /* 0xfffffc0e0811a981 */ /* 0x000f68000c1e1900 */
[----:B------:R-:W5:Y:S04]  /*0490*/  @!P4 LDG.E R21, desc[UR14][R6.64] ;  /* 0x0000000e0615c981 */ /* 0x000f68000c1e1900 */
[----:B------:R-:W5:Y:S04]  /*04a0*/  @!P4 LDG.E R26, desc[UR14][R8.64+0x4] ;  /* 0x0000040e081ac981 */ /* 0x000f68000c1e1900 */
[----:B------:R-:W5:Y:S04]  /*04b0*/  @!P5 LDG.E R23, desc[UR14][R6.64] ;  /* 0x0000000e0617d981 */ /* 0x000f68000c1e1900 */
[----:B------:R-:W5:Y:S01]  /*04c0*/  @!P5 LDG.E R28, desc[UR14][R8.64+0x8] ;  /* 0x0000080e081cd981 */ /* 0x000f62000c1e1900 */
[----:B--2---:R-:W-:Y:S01]  /*04d0*/  @!P6 FFMA R13, R24, R19, R13 ;  /* 0x00000013180de223 */ /* 0x004fe2000000000d */
[----:B------:R-:W-:-:S02]  /*04e0*/  ISETP.NE.AND P6, PT, R29, R12, PT ;  /* 0x0000000c1d00720c */ /* 0x000fc40003fc5270 */
[----:B------:R-:W2:Y:S04]  /*04f0*/  @!P3 LDG.E R19, desc[UR14][R6.64] ;  /* 0x0000000e0613b981 */ /* 0x000ea8000c1e1900 */
[----:B------:R-:W2:Y:S01]  /*0500*/  @!P3 LDG.E R24, desc[UR14][R8.64] ;  /* 0x0000000e0818b981 */ /* 0x000ea2000c1e1900 */
[----:B---3--:R-:W-:-:S06]  /*0510*/  @!P0 FFMA R13, R16, R15, R13 ;  /* 0x0000000f100d8223 */ /* 0x008fcc000000000d */
[----:B------:R-:W3:Y:S04]  /*0520*/  @!P6 LDG.E R16, desc[UR14][R6.64] ;  /* 0x0000000e0610e981 */ /* 0x000ee8000c1e1900 */
[----:B------:R-:W3:Y:S01]  /*0530*/  @!P6 LDG.E R15, desc[UR14][R8.64+0xc] ;  /* 0x00000c0e080fe981 */ /* 0x000ee2000c1e1900 */
[----:B------:R-:W-:Y:S01]  /*0540*/  IADD3 R14, PT, PT, R14, 0x8, RZ ;  /* 0x000000080e0e7810 */ /* 0x000fe20007ffe0ff */
[----:B----4-:R-:W-:-:S04]  /*0550*/  @!P1 FFMA R13, R20, R18, R13 ;  /* 0x00000012140d9223 */ /* 0x010fc8000000000d */
[----:B-----5:R-:W-:Y:S01]  /*0560*/  @!P2 FFMA R13, R22, R17, R13 ;  /* 0x00000011160da223 */ /* 0x020fe2000000000d */
[----:B------:R-:W-:Y:S02]  /*0570*/  ISETP.NE.AND P2, PT, R14, RZ, PT ;  /* 0x000000ff0e00720c */ /* 0x000fe40003f45270 */
[----:B------:R-:W-:Y:S02]  /*0580*/  IADD3 R10, P0, PT, R10, 0x20, RZ ;  /* 0x000000200a0a7810 */ /* 0x000fe40007f1e0ff */
[----:B------:R-:W-:-:S03]  /*0590*/  IADD3 R18, P1, PT, R8, 0x20, RZ ;  /* 0x0000002008127810 */ /* 0x000fc60007f3e0ff */
[----:B------:R-:W-:Y:S02]  /*05a0*/  IMAD.X R11, RZ, RZ, R11, P0 ;  /* 0x000000ffff0b7224 */ /* 0x000fe400000e060b */
[----:B--2---:R-:W-:-:S04]  /*05b0*/  @!P3 FFMA R13, R19, R24, R13 ;  /* 0x00000018130db223 */ /* 0x004fc8000000000d */
[----:B------:R-:W-:-:S04]  /*05c0*/  @!P4 FFMA R13, R21, R26, R13 ;  /* 0x0000001a150dc223 */ /* 0x000fc8000000000d */
[----:B------:R-:W-:Y:S01]  /*05d0*/  @!P5 FFMA R13, R23, R28, R13 ;  /* 0x0000001c170dd223 */ /* 0x000fe2000000000d */
[----:B------:R-:W-:-:S03]  /*05e0*/  IADD3.X R19, PT, PT, RZ, R9, RZ, P1, !PT ;  /* 0x00000009ff137210 */ /* 0x000fc60000ffe4ff */
[----:B---3--:R-:W-:Y:S01]  /*05f0*/  @!P6 FFMA R13, R16, R15, R13 ;  /* 0x0000000f100de223 */ /* 0x008fe2000000000d */
[----:B------:R-:W-:Y:S06]  /*0600*/  @P2 BRA `(.L_x_2) ;  /* 0xfffffffc003c2947 */ /* 0x000fec000383ffff */
[----:B------:R-:W-:-:S07]  /*0610*/  MOV R8, UR13 ;  /* 0x0000000d00087c02 */ /* 0x000fce0008000f00 */
.L_x_1:
[----:B------:R-:W-:-:S09]  /*0620*/  UISETP.NE.AND UP1, UPT, UR12, URZ, UPT ;  /* 0x000000ff0c00728c */ /* 0x000fd2000bf25270 */
[----:B------:R-:W-:Y:S05]  /*0630*/  BRA.U !UP1, `(.L_x_0) ;  /* 0x0000000109e47547 */ /* 0x000fea000b800000 */
[----:B------:R-:W-:Y:S01]  /*0640*/  UISETP.NE.AND UP1, UPT, UR4, URZ, UPT ;  /* 0x000000ff0400728c */ /* 0x000fe2000bf25270 */
[----:B------:R-:W-:Y:S10]  /*0650*/  BRA.U !UP0, `(.L_x_3) ;  /* 0x0000000108647547 */ /* 0x000ff4000b800000 */
[----:B------:R-:W0:Y:S02]  /*0660*/  LDC.64 R10, c[0x0][0x380] ;  /* 0x0000e000ff0a7b82 */ /* 0x000e240000000a00 */
[----:B0-----:R-:W-:-:S06]  /*0670*/  IMAD.WIDE.U32 R14, R8, 0x4, R10 ;  /* 0x00000004080e7825 */ /* 0x001fcc00078e000a */
[----:B------:R-:W0:Y:S01]  /*0680*/  LDC.64 R10, c[0x0][0x390] ;  /* 0x0000e400ff0a7b82 */ /* 0x000e220000000a00 */
[----:B------:R-:W2:Y:S04]  /*0690*/  LDG.E R9, desc[UR14][R14.64] ;  /* 0x0000000e0e097981 */ /* 0x000ea8000c1e1900 */
[----:B------:R-:W3:Y:S04]  /*06a0*/  LDG.E R17, desc[UR14][R14.64+0x4] ;  /* 0x0000040e0e117981 */ /* 0x000ee8000c1e1900 */
[----:B------:R-:W4:Y:S04]  /*06b0*/  LDG.E R19, desc[UR14][R14.64+0x8] ;  /* 0x0000080e0e137981 */ /* 0x000f28000c1e1900 */
[----:B------:R-:W5:Y:S01]  /*06c0*/  LDG.E R21, desc[UR14][R14.64+0xc] ;  /* 0x00000c0e0e157981 */ /* 0x000f62000c1e1900 */
[----:B0-----:R-:W-:Y:S01]  /*06d0*/  IMAD.WIDE.U32 R10, R8, 0x4, R10 ;  /* 0x00000004080a7825 */ /* 0x001fe200078e000a */
[----:B--2---:R-:W-:-:S02]  /*06e0*/  ISETP.NE.AND P0, PT, R9, R12, PT ;  /* 0x0000000c0900720c */ /* 0x004fc40003f05270 */
[-C--:B---3--:R-:W-:Y:S02]  /*06f0*/  ISETP.NE.AND P1, PT, R17, R12.reuse, PT ;  /* 0x0000000c1100720c */ /* 0x088fe40003f25270 */
[-C--:B----4-:R-:W-:Y:S02]  /*0700*/  ISETP.NE.AND P2, PT, R19, R12.reuse, PT ;  /* 0x0000000c1300720c */ /* 0x090fe40003f45270 */
[----:B-----5:R-:W-:-:S07]  /*0710*/  ISETP.NE.AND P3, PT, R21, R12, PT ;  /* 0x0000000c1500720c */ /* 0x020fce0003f65270 */
[----:B------:R-:W2:Y:S04]  /*0720*/  @!P0 LDG.E R22, desc[UR14][R6.64] ;  /* 0x0000000e06168981 */ /* 0x000ea8000c1e1900 */
[----:B------:R-:W2:Y:S04]  /*0730*/  @!P0 LDG.E R16, desc[UR14][R10.64] ;  /* 0x0000000e0a108981 */ /* 0x000ea8000c1e1900 */
[----:B------:R-:W3:Y:S04]  /*0740*/  @!P1 LDG.E R24, desc[UR14][R6.64] ;  /* 0x0000000e06189981 */ /* 0x000ee8000c1e1900 */
[----:B------:R-:W3:Y:S04]  /*0750*/  @!P1 LDG.E R18, desc[UR14][R10.64+0x4] ;  /* 0x0000040e0a129981 */ /* 0x000ee8000c1e1900 */
[----:B------:R-:W4:Y:S04]  /*0760*/  @!P2 LDG.E R26, desc[UR14][R6.64] ;  /* 0x0000000e061aa981 */ /* 0x000f28000c1e1900 */
[----:B------:R-:W4:Y:S04]  /*0770*/  @!P2 LDG.E R14, desc[UR14][R10.64+0x8] ;  /* 0x0000080e0a0ea981 */ /* 0x000f28000c1e1900 */
[----:B------:R-:W5:Y:S04]  /*0780*/  @!P3 LDG.E R20, desc[UR14][R10.64+0xc] ;  /* 0x00000c0e0a14b981 */ /* 0x000f68000c1e1900 */
[----:B------:R-:W5:Y:S01]  /*0790*/  @!P3 LDG.E R28, desc[UR14][R6.64] ;  /* 0x0000000e061cb981 */ /* 0x000f62000c1e1900 */
[----:B------:R-:W-:-:S02]  /*07a0*/  VIADD R8, R8, 0x4 ;  /* 0x0000000408087836 */ /* 0x000fc40000000000 */
[----:B--2---:R-:W-:-:S04]  /*07b0*/  @!P0 FFMA R13, R22, R16, R13 ;  /* 0x00000010160d8223 */ /* 0x004fc8000000000d */
[----:B---3--:R-:W-:-:S04]  /*07c0*/  @!P1 FFMA R13, R24, R18, R13 ;  /* 0x00000012180d9223 */ /* 0x008fc8000000000d */
[----:B----4-:R-:W-:-:S04]  /*07d0*/  @!P2 FFMA R13, R26, R14, R13 ;  /* 0x0000000e1a0da223 */ /* 0x010fc8000000000d */
[----:B-----5:R-:W-:-:S07]  /*07e0*/  @!P3 FFMA R13, R28, R20, R13 ;  /* 0x000000141c0db223 */ /* 0x020fce000000000d */
.L_x_3:
[----:B------:R-:W-:Y:S05]  /*07f0*/  BRA.U !UP1, `(.L_x_0) ;  /* 0x0000000109747547 */ /* 0x000fea000b800000 */
[----:B------:R-:W0:Y:S01]  /*0800*/  LDCU UR5, c[0x0][0x3a8] ;  /* 0x00007500ff0577ac */ /* 0x000e220008000800 */
[----:B------:R-:W-:Y:S02]  /*0810*/  UISETP.NE.AND UP1, UPT, UR4, 0x1, UPT ;  /* 0x000000010400788c */ /* 0x000fe4000bf25270 */
[----:B0-----:R-:W-:-:S07]  /*0820*/  ULOP3.LUT UP2, URZ, UR5, 0x1, URZ, 0xc0, !UPT ;  /* 0x0000000105ff7892 */ /* 0x001fce000f84c0ff */
[----:B------:R-:W-:Y:S05]  /*0830*/  BRA.U !UP1, `(.L_x_4) ;  /* 0x00000001093c7547 */ /* 0x000fea000b800000 */
[----:B------:R-:W0:Y:S08]  /*0840*/  LDC.64 R10, c[0x0][0x380] ;  /* 0x0000e000ff0a7b82 */ /* 0x000e300000000a00 */
[----:B------:R-:W1:Y:S01]  /*0850*/  LDC.64 R14, c[0x0][0x390] ;  /* 0x0000e400ff0e7b82 */ /* 0x000e620000000a00 */
[----:B0-----:R-:W-:-:S05]  /*0860*/  IMAD.WIDE.U32 R10, R8, 0x4, R10 ;  /* 0x00000004080a7825 */ /* 0x001fca00078e000a */
[----:B------:R-:W2:Y:S04]  /*0870*/  LDG.E R9, desc[UR14][R10.64] ;  /* 0x0000000e0a097981 */ /* 0x000ea8000c1e1900 */
[----:B------:R-:W3:Y:S01]  /*0880*/  LDG.E R17, desc[UR14][R10.64+0x4] ;  /* 0x0000040e0a117981 */ /* 0x000ee2000c1e1900 */
[----:B-1----:R-:W-:Y:S01]  /*0890*/  IMAD.WIDE.U32 R14, R8, 0x4, R14 ;  /* 0x00000004080e7825 */ /* 0x002fe200078e000e */
[-C--:B--2---:R-:W-:Y:S02]  /*08a0*/  ISETP.NE.AND P0, PT, R9, R12.reuse, PT ;  /* 0x0000000c0900720c */ /* 0x084fe40003f05270 */
[----:B---3--:R-:W-:-:S11]  /*08b0*/  ISETP.NE.AND P1, PT, R17, R12, PT ;  /* 0x0000000c1100720c */ /* 0x008fd60003f25270 */
[----:B------:R-:W2:Y:S04]  /*08c0*/  @!P0 LDG.E R20, desc[UR14][R6.64] ;  /* 0x0000000e06148981 */ /* 0x000ea8000c1e1900 */
[----:B------:R-:W2:Y:S04]  /*08d0*/  @!P0 LDG.E R16, desc[UR14][R14.64] ;  /* 0x0000000e0e108981 */ /* 0x000ea8000c1e1900 */
[----:B------:R-:W3:Y:S04]  /*08e0*/  @!P1 LDG.E R18, desc[UR14][R14.64+0x4] ;  /* 0x0000040e0e129981 */ /* 0x000ee8000c1e1900 */
[----:B------:R-:W3:Y:S01]  /*08f0*/  @!P1 LDG.E R22, desc[UR14][R6.64] ;  /* 0x0000000e06169981 */ /* 0x000ee2000c1e1900 */
[----:B------:R-:W-:Y:S01]  /*0900*/  IADD3 R8, PT, PT, R8, 0x2, RZ ;  /* 0x0000000208087810 */ /* 0x000fe20007ffe0ff */
[----:B--2---:R-:W-:-:S04]  /*0910*/  @!P0 FFMA R13, R20, R16, R13 ;  /* 0x00000010140d8223 */ /* 0x004fc8000000000d */
[----:B---3--:R-:W-:-:S07]  /*0920*/  @!P1 FFMA R13, R22, R18, R13 ;  /* 0x00000012160d9223 */ /* 0x008fce000000000d */
.L_x_4:
[----:B------:R-:W-:Y:S05]  /*0930*/  BRA.U !UP2, `(.L_x_0) ;  /* 0x000000010a247547 */ /* 0x000fea000b800000 */
[----:B------:R-:W0:Y:S02]  /*0940*/  LDC.64 R10, c[0x0][0x380] ;  /* 0x0000e000ff0a7b82 */ /* 0x000e240000000a00 */
[----:B0-----:R-:W-:-:S06]  /*0950*/  IMAD.WIDE.U32 R10, R8, 0x4, R10 ;  /* 0x00000004080a7825 */ /* 0x001fcc00078e000a */
[----:B------:R-:W2:Y:S02]  /*0960*/  LDG.E R11, desc[UR14][R10.64] ;  /* 0x0000000e0a0b7981 */ /* 0x000ea4000c1e1900 */
[----:B--2---:R-:W-:-:S13]  /*0970*/  ISETP.NE.AND P0, PT, R11, R12, PT ;  /* 0x0000000c0b00720c */ /* 0x004fda0003f05270 */
[----:B------:R-:W0:Y:S01]  /*0980*/  @!P0 LDC.64 R14, c[0x0][0x390] ;  /* 0x0000e400ff0e8b82 */ /* 0x000e220000000a00 */
[----:B------:R-:W2:Y:S01]  /*0990*/  @!P0 LDG.E R12, desc[UR14][R6.64] ;  /* 0x0000000e060c8981 */ /* 0x000ea2000c1e1900 */
[----:B0-----:R-:W-:-:S06]  /*09a0*/  @!P0 IMAD.WIDE.U32 R8, R8, 0x4, R14 ;  /* 0x0000000408088825 */ /* 0x001fcc00078e000e */
[----:B------:R-:W2:Y:S02]  /*09b0*/  @!P0 LDG.E R8, desc[UR14][R8.64] ;  /* 0x0000000e08088981 */ /* 0x000ea4000c1e1900 */
[----:B--2---:R-:W-:-:S07]  /*09c0*/  @!P0 FFMA R13, R12, R8, R13 ;  /* 0x000000080c0d8223 */ /* 0x004fce000000000d */
.L_x_0:
[----:B------:R-:W-:Y:S05]  /*09d0*/  WARPSYNC.ALL ;  /* 0x0000000000007948 */ /* 0x000fea0003800000 */
[----:B------:R-:W-:Y:S06]  /*09e0*/  BAR.SYNC.DEFER_BLOCKING 0x0 ;  /* 0x0000000000007b1d */ /* 0x000fec0000010000 */
[----:B------:R0:W-:Y:S04]  /*09f0*/  STG.E desc[UR14][R6.64], R13 ;  /* 0x0000000d06007986 */ /* 0x0001e8000c10190e */
[----:B------:R-:W2:Y:S01]  /*0a00*/  LDG.E R9, desc[UR14][R2.64] ;  /* 0x0000000e02097981 */ /* 0x000ea2000c1e1900 */
[----:B------:R-:W-:-:S04]  /*0a10*/  IADD3 R0, PT, PT, R0, 0x1, RZ ;  /* 0x0000000100007810 */ /* 0x000fc80007ffe0ff */
[----:B--2---:R-:W-:-:S13]  /*0a20*/  ISETP.GE.AND P0, PT, R0, R9, PT ;  /* 0x000000090000720c */ /* 0x004fda0003f06270 */
[----:B0-----:R-:W-:Y:S05]  /*0a30*/  @!P0 BRA `(.L_x_5) ;  /* 0xfffffff400d08947 */ /* 0x001fea000383ffff */
[----:B------:R-:W-:Y:S05]  /*0a40*/  EXIT ;  /* 0x000000000000794d */ /* 0x000fea0003800000 */
.L_x_6:
[----:B------:R-:W-:-:S00]  /*0a50*/  BRA `(.L_x_6) ;  /* 0xfffffffc00fc7947 */ /* 0x000fc0000383ffff */
[----:B------:R-:W-:-:S00]  /*0a60*/  NOP ;  /* 0x0000000000007918 */ /* 0x000fc00000000000 */
        /* <DEDUP_REMOVED lines=9> */
.L_x_7:


//--------------------- .nv.shared.reserved.0     --------------------------
	.section	.nv.shared.reserved.0,"aw",@nobits
	.weak		__nv_reservedSMEM_offset_0_alias
	.size		__nv_reservedSMEM_offset_0_alias, 0, 64
	.other		__nv_reservedSMEM_offset_0_alias,@"STO_CUDA_RESERVED_SHARED STV_DEFAULT"
__nv_reservedSMEM_offset_0_alias:
	.zero		0
	.zero		64


//--------------------- .nv.constant0._Z20matrixVectorMultCudaPiS_PfS0_iiiS_S_ --------------------------
	.section	.nv.constant0._Z20matrixVectorMultCudaPiS_PfS0_iiiS_S_,"a",@progbits
	.sectionflags	@""
	.align	4
.nv.constant0._Z20matrixVectorMultCudaPiS_PfS0_iiiS_S_:
	.zero		960


//--------------------- SYMBOLS --------------------------

	.type		.nv.reservedSmem.offset0,@object
	.size		.nv.reservedSmem.offset0,0x4
